//
// Generated by NVIDIA NVVM Compiler
//
// Compiler Build ID: CL-36424714
// Cuda compilation tools, release 13.0, V13.0.88
// Based on NVVM 20.0.0
//

.version 9.0
.target sm_100
.address_size 64

	// .globl	_Z6kernelPKfS0_Pf

.visible .entry _Z6kernelPKfS0_Pf(
	.param .u64 .ptr .align 1 _Z6kernelPKfS0_Pf_param_0,
	.param .u64 .ptr .align 1 _Z6kernelPKfS0_Pf_param_1,
	.param .u64 .ptr .align 1 _Z6kernelPKfS0_Pf_param_2
)
{
	.reg .b32 	%r<11>;
	.reg .b32 	%f<3>;
	.reg .b64 	%rd<8>;

	ld.param.u64 	%rd1, [_Z6kernelPKfS0_Pf_param_1];
	ld.param.u64 	%rd2, [_Z6kernelPKfS0_Pf_param_2];
	cvta.to.global.u64 	%rd3, %rd2;
	cvta.to.global.u64 	%rd4, %rd1;
	mov.u32 	%r1, %tid.x;
	mov.u32 	%r2, %ntid.x;
	mov.u32 	%r3, %ctaid.x;
	mov.u32 	%r4, %tid.y;
	mov.u32 	%r5, %ntid.y;
	mov.u32 	%r6, %ctaid.y;
	mad.lo.s32 	%r7, %r5, %r6, %r4;
	mov.u32 	%r8, %nctaid.x;
	mad.lo.s32 	%r9, %r7, %r8, %r3;
	mad.lo.s32 	%r10, %r9, %r2, %r1;
	mul.wide.s32 	%rd5, %r10, 4;
	add.s64 	%rd6, %rd4, %rd5;
	ld.global.f32 	%f1, [%rd6];
	add.f32 	%f2, %f1, 0f3F800000;
	add.s64 	%rd7, %rd3, %rd5;
	st.global.f32 	[%rd7], %f2;
	ret;

}


// ===== COMPILED SASS (sm_100) =====

	.target	sm_100

	.elftype	@"ET_EXEC"


//--------------------- .note.nv.tkinfo           --------------------------
	.section	.note.nv.tkinfo,"",@"SHT_NOTE"
	.sectionflags	@"SHF_NOTE_NV_TKINFO"
	.tkinfo
        /*0018*/ 	.word	0x00000002
        /*0030*/ 	.string	""
        /*0030*/ 	.string	"ptxas"
        /*0030*/ 	.string	"Cuda compilation tools, release 13.0, V13.0.88"
        /*0030*/ 	.string	"Build cuda_13.0.r13.0/compiler.36424714_0"
        /*0030*/ 	.string	"-arch sm_100 -m 64 "



//--------------------- .note.nv.cuinfo           --------------------------
	.section	.note.nv.cuinfo,"",@"SHT_NOTE"
	.sectionflags	@"SHF_NOTE_NV_CUINFO"
        /*0018*/ 	.short	0x0002
        /*001a*/ 	.short	0x0064
        /*001c*/ 	.short	0x0082
	.zero		2


//--------------------- .nv.info                  --------------------------
	.section	.nv.info,"",@"SHT_CUDA_INFO"
	.align	4


	//----- nvinfo : EIATTR_REGCOUNT
	.align		4
        /*0000*/ 	.byte	0x04, 0x2f
        /*0002*/ 	.short	(.L_1 - .L_0)
	.align		4
.L_0:
        /*0004*/ 	.word	index@(_Z6kernelPKfS0_Pf)
        /*0008*/ 	.word	0x0000000c


	//----- nvinfo : EIATTR_FRAME_SIZE
	.align		4
.L_1:
        /*000c*/ 	.byte	0x04, 0x11
        /*000e*/ 	.short	(.L_3 - .L_2)
	.align		4
.L_2:
        /*0010*/ 	.word	index@(_Z6kernelPKfS0_Pf)
        /*0014*/ 	.word	0x00000000


	//----- nvinfo : EIATTR_MIN_STACK_SIZE
	.align		4
.L_3:
        /*0018*/ 	.byte	0x04, 0x12
        /*001a*/ 	.short	(.L_5 - .L_4)
	.align		4
.L_4:
        /*001c*/ 	.word	index@(_Z6kernelPKfS0_Pf)
        /*0020*/ 	.word	0x00000000
.L_5:


//--------------------- .nv.compat                --------------------------
	.section	.nv.compat,"",@"SHT_CUDA_COMPAT_INFO"
	.align	4
        /*0000*/ 	.byte	0x02, 0x09, 0x00, 0x00, 0x02, 0x02, 0x01, 0x00, 0x02, 0x05, 0x05, 0x00, 0x03, 0x07, 0x01, 0x01
        /*0010*/ 	.byte	0x02, 0x03, 0x00, 0x00, 0x02, 0x06, 0x01, 0x00, 0x04, 0x0b, 0x08, 0x00, 0x09, 0x00, 0x00, 0x00
        /*0020*/ 	.byte	0x00, 0x00, 0x00, 0x00


//--------------------- .nv.info._Z6kernelPKfS0_Pf --------------------------
	.section	.nv.info._Z6kernelPKfS0_Pf,"",@"SHT_CUDA_INFO"
	.sectionflags	@""
	.align	4


	//----- nvinfo : EIATTR_CUDA_API_VERSION
	.align		4
        /*0000*/ 	.byte	0x04, 0x37
        /*0002*/ 	.short	(.L_7 - .L_6)
.L_6:
        /*0004*/ 	.word	0x00000082


	//----- nvinfo : EIATTR_KPARAM_INFO
	.align		4
.L_7:
        /*0008*/ 	.byte	0x04, 0x17
        /*000a*/ 	.short	(.L_9 - .L_8)
.L_8:
        /*000c*/ 	.word	0x00000000
        /*0010*/ 	.short	0x0002
        /*0012*/ 	.short	0x0010
        /*0014*/ 	.byte	0x00, 0xf5, 0x21, 0x00


	//----- nvinfo : EIATTR_KPARAM_INFO
	.align		4
.L_9:
        /*0018*/ 	.byte	0x04, 0x17
        /*001a*/ 	.short	(.L_11 - .L_10)
.L_10:
        /*001c*/ 	.word	0x00000000
        /*0020*/ 	.short	0x0001
        /*0022*/ 	.short	0x0008
        /*0024*/ 	.byte	0x00, 0xf5, 0x21, 0x00


	//----- nvinfo : EIATTR_KPARAM_INFO
	.align		4
.L_11:
        /*0028*/ 	.byte	0x04, 0x17
        /*002a*/ 	.short	(.L_13 - .L_12)
.L_12:
        /*002c*/ 	.word	0x00000000
        /*0030*/ 	.short	0x0000
        /*0032*/ 	.short	0x0000
        /*0034*/ 	.byte	0x00, 0xf5, 0x21, 0x00


	//----- nvinfo : EIATTR_SPARSE_MMA_MASK
	.align		4
.L_13:
        /*0038*/ 	.byte	0x03, 0x50
        /*003a*/ 	.short	0x0000


	//----- nvinfo : EIATTR_MAXREG_COUNT
	.align		4
        /*003c*/ 	.byte	0x03, 0x1b
        /*003e*/ 	.short	0x00ff


	//----- nvinfo : EIATTR_MERCURY_ISA_VERSION
	.align		4
        /*0040*/ 	.byte	0x03, 0x5f
        /*0042*/ 	.short	0x0101


	//----- nvinfo : EIATTR_VRC_CTA_INIT_COUNT
	.align		4
        /*0044*/ 	.byte	0x02, 0x4a
	.zero		1
	.zero		1


	//----- nvinfo : EIATTR_EXIT_INSTR_OFFSETS
	.align		4
        /*0048*/ 	.byte	0x04, 0x1c
        /*004a*/ 	.short	(.L_15 - .L_14)


	//   ....[0]....
.L_14:
        /*004c*/ 	.word	0x00000130


	//----- nvinfo : EIATTR_CBANK_PARAM_SIZE
	.align		4
.L_15:
        /*0050*/ 	.byte	0x03, 0x19
        /*0052*/ 	.short	0x0018


	//----- nvinfo : EIATTR_PARAM_CBANK
	.align		4
        /*0054*/ 	.byte	0x04, 0x0a
        /*0056*/ 	.short	(.L_17 - .L_16)
	.align		4
.L_16:
        /*0058*/ 	.word	index@(.nv.constant0._Z6kernelPKfS0_Pf)
        /*005c*/ 	.short	0x0380
        /*005e*/ 	.short	0x0018


	//----- nvinfo : EIATTR_SW_WAR
	.align		4
.L_17:
        /*0060*/ 	.byte	0x04, 0x36
        /*0062*/ 	.short	(.L_19 - .L_18)
.L_18:
        /*0064*/ 	.word	0x00000008
.L_19:


//--------------------- .nv.callgraph             --------------------------
	.section	.nv.callgraph,"",@"SHT_CUDA_CALLGRAPH"
	.align	4
	.sectionentsize	8
	.align		4
        /*0000*/ 	.word	0x00000000
	.align		4
        /*0004*/ 	.word	0xffffffff
	.align		4
        /*0008*/ 	.word	0x00000000
	.align		4
        /*000c*/ 	.word	0xfffffffe
	.align		4
        /*0010*/ 	.word	0x00000000
	.align		4
        /*0014*/ 	.word	0xfffffffd
	.align		4
        /*0018*/ 	.word	0x00000000
	.align		4
        /*001c*/ 	.word	0xfffffffc


//--------------------- .text._Z6kernelPKfS0_Pf   --------------------------
	.section	.text._Z6kernelPKfS0_Pf,"ax",@progbits
	.align	128
        .global         _Z6kernelPKfS0_Pf
        .type           _Z6kernelPKfS0_Pf,@function
        .size           _Z6kernelPKfS0_Pf,(.L_x_1 - _Z6kernelPKfS0_Pf)
        .other          _Z6kernelPKfS0_Pf,@"STO_CUDA_ENTRY STV_DEFAULT"
_Z6kernelPKfS0_Pf:
.text._Z6kernelPKfS0_Pf:
[----:B------:R-:W-:Y:S01]  /*0000*/  LDC R1, c[0x0][0x37c] ;  /* 0x0000df00ff017b82 */ /* 0x000fe20000000800 */
[----:B------:R-:W0:Y:S01]  /*0010*/  S2R R0, SR_TID.Y ;  /* 0x0000000000007919 */ /* 0x000e220000002200 */
[----:B------:R-:W1:Y:S06]  /*0020*/  LDCU UR6, c[0x0][0x360] ;  /* 0x00006c00ff0677ac */ /* 0x000e6c0008000800 */
[----:B------:R-:W2:Y:S01]  /*0030*/  S2UR UR7, SR_CTAID.X ;  /* 0x00000000000779c3 */ /* 0x000ea20000002500 */
[----:B------:R-:W0:Y:S01]  /*0040*/  S2R R5, SR_CTAID.Y ;  /* 0x0000000000057919 */ /* 0x000e220000002600 */
[----:B------:R-:W0:Y:S01]  /*0050*/  LDCU UR8, c[0x0][0x364] ;  /* 0x00006c80ff0877ac */ /* 0x000e220008000800 */
[----:B------:R-:W1:Y:S01]  /*0060*/  S2R R7, SR_TID.X ;  /* 0x0000000000077919 */ /* 0x000e620000002100 */
[----:B------:R-:W3:Y:S04]  /*0070*/  LDCU.64 UR4, c[0x0][0x358] ;  /* 0x00006b00ff0477ac */ /* 0x000ee80008000a00 */
[----:B------:R-:W2:Y:S08]  /*0080*/  LDC R9, c[0x0][0x370] ;  /* 0x0000dc00ff097b82 */ /* 0x000eb00000000800 */
[----:B------:R-:W4:Y:S01]  /*0090*/  LDC.64 R2, c[0x0][0x388] ;  /* 0x0000e200ff027b82 */ /* 0x000f220000000a00 */
[----:B0-----:R-:W-:-:S07]  /*00a0*/  IMAD R0, R5, UR8, R0 ;  /* 0x0000000805007c24 */ /* 0x001fce000f8e0200 */
[----:B------:R-:W0:Y:S01]  /*00b0*/  LDC.64 R4, c[0x0][0x390] ;  /* 0x0000e400ff047b82 */ /* 0x000e220000000a00 */
[----:B--2---:R-:W-:-:S04]  /*00c0*/  IMAD R0, R0, R9, UR7 ;  /* 0x0000000700007e24 */ /* 0x004fc8000f8e0209 */
[----:B-1----:R-:W-:-:S04]  /*00d0*/  IMAD R7, R0, UR6, R7 ;  /* 0x0000000600077c24 */ /* 0x002fc8000f8e0207 */
[----:B----4-:R-:W-:-:S06]  /*00e0*/  IMAD.WIDE R2, R7, 0x4, R2 ;  /* 0x0000000407027825 */ /* 0x010fcc00078e0202 */
[----:B---3--:R-:W2:Y:S01]  /*00f0*/  LDG.E R2, desc[UR4][R2.64] ;  /* 0x0000000402027981 */ /* 0x008ea2000c1e1900 */
[----:B0-----:R-:W-:-:S04]  /*0100*/  IMAD.WIDE R4, R7, 0x4, R4 ;  /* 0x0000000407047825 */ /* 0x001fc800078e0204 */
[----:B--2---:R-:W-:-:S05]  /*0110*/  FADD R7, R2, 1 ;  /* 0x3f80000002077421 */ /* 0x004fca0000000000 */
[----:B------:R-:W-:Y:S01]  /*0120*/  STG.E desc[UR4][R4.64], R7 ;  /* 0x0000000704007986 */ /* 0x000fe2000c101904 */
[----:B------:R-:W-:Y:S05]  /*0130*/  EXIT ;  /* 0x000000000000794d */ /* 0x000fea0003800000 */
.L_x_0:
[----:B------:R-:W-:-:S00]  /*0140*/  BRA `(.L_x_0) ;  /* 0xfffffffc00fc7947 */ /* 0x000fc0000383ffff */
[----:B------:R-:W-:-:S00]  /*0150*/  NOP ;  /* 0x0000000000007918 */ /* 0x000fc00000000000 */
        /* <DEDUP_REMOVED lines=10> */
.L_x_1:


//--------------------- .nv.shared.reserved.0     --------------------------
	.section	.nv.shared.reserved.0,"aw",@nobits
	.weak		__nv_reservedSMEM_offset_0_alias
	.size		__nv_reservedSMEM_offset_0_alias, 0, 64
	.other		__nv_reservedSMEM_offset_0_alias,@"STO_CUDA_RESERVED_SHARED STV_DEFAULT"
__nv_reservedSMEM_offset_0_alias:
	.zero		0
	.zero		64


//--------------------- .nv.constant0._Z6kernelPKfS0_Pf --------------------------
	.section	.nv.constant0._Z6kernelPKfS0_Pf,"a",@progbits
	.sectionflags	@""
	.align	4
.nv.constant0._Z6kernelPKfS0_Pf:
	.zero		920


//--------------------- SYMBOLS --------------------------

	.type		.nv.reservedSmem.offset0,@object
	.size		.nv.reservedSmem.offset0,0x4
